	.headerflags	@"EF_CUDA_TEXMODE_UNIFIED EF_CUDA_64BIT_ADDRESS EF_CUDA_ACCELERATORS EF_CUDA_SM90 EF_CUDA_VIRTUAL_SM(EF_CUDA_SM90)"
	.elftype	@"ET_EXEC"


//--------------------- .nv.info                  --------------------------
	.section	.nv.info,"",@"SHT_CUDA_INFO"
	.align	4


	//----- nvinfo : EIATTR_REGCOUNT
	.align		4
        /*0000*/ 	.byte	0x04, 0x2f
        /*0002*/ 	.short	(.L_1 - .L_0)
	.align		4
.L_0:
        /*0004*/ 	.word	index@(triton_poi_fused_max_pool2d_with_indices_18)
        /*0008*/ 	.word	0x0000002d


	//----- nvinfo : EIATTR_MIN_STACK_SIZE
	.align		4
.L_1:
        /*000c*/ 	.byte	0x04, 0x12
        /*000e*/ 	.short	(.L_3 - .L_2)
	.align		4
.L_2:
        /*0010*/ 	.word	index@(triton_poi_fused_max_pool2d_with_indices_18)
        /*0014*/ 	.word	0x00000000


	//----- nvinfo : EIATTR_FRAME_SIZE
	.align		4
.L_3:
        /*0018*/ 	.byte	0x04, 0x11
        /*001a*/ 	.short	(.L_5 - .L_4)
	.align		4
.L_4:
        /*001c*/ 	.word	index@(triton_poi_fused_max_pool2d_with_indices_18)
        /*0020*/ 	.word	0x00000000


	//----- nvinfo : EIATTR_MIN_STACK_SIZE
	.align		4
.L_5:
        /*0024*/ 	.byte	0x04, 0x12
        /*0026*/ 	.short	(.L_7 - .L_6)
	.align		4
.L_6:
        /*0028*/ 	.word	index@(triton_poi_fused_max_pool2d_with_indices_18)
        /*002c*/ 	.word	0x00000000
.L_7:


//--------------------- .nv.info.triton_poi_fused_max_pool2d_with_indices_18 --------------------------
	.section	.nv.info.triton_poi_fused_max_pool2d_with_indices_18,"",@"SHT_CUDA_INFO"
	.sectionflags	@""
	.align	4


	//----- nvinfo : EIATTR_CUDA_API_VERSION
	.align		4
        /*0000*/ 	.byte	0x04, 0x37
        /*0002*/ 	.short	(.L_9 - .L_8)
.L_8:
        /*0004*/ 	.word	0x0000007c


	//----- nvinfo : EIATTR_KPARAM_INFO
	.align		4
.L_9:
        /*0008*/ 	.byte	0x04, 0x17
        /*000a*/ 	.short	(.L_11 - .L_10)
.L_10:
        /*000c*/ 	.word	0x00000000
        /*0010*/ 	.short	0x0004
        /*0012*/ 	.short	0x001c
        /*0014*/ 	.byte	0x00, 0xf0, 0x11, 0x00


	//----- nvinfo : EIATTR_KPARAM_INFO
	.align		4
.L_11:
        /*0018*/ 	.byte	0x04, 0x17
        /*001a*/ 	.short	(.L_13 - .L_12)
.L_12:
        /*001c*/ 	.word	0x00000000
        /*0020*/ 	.short	0x0003
        /*0022*/ 	.short	0x0018
        /*0024*/ 	.byte	0x00, 0xf0, 0x11, 0x00


	//----- nvinfo : EIATTR_KPARAM_INFO
	.align		4
.L_13:
        /*0028*/ 	.byte	0x04, 0x17
        /*002a*/ 	.short	(.L_15 - .L_14)
.L_14:
        /*002c*/ 	.word	0x00000000
        /*0030*/ 	.short	0x0002
        /*0032*/ 	.short	0x0010
        /*0034*/ 	.byte	0x00, 0xf4, 0x21, 0x00


	//----- nvinfo : EIATTR_KPARAM_INFO
	.align		4
.L_15:
        /*0038*/ 	.byte	0x04, 0x17
        /*003a*/ 	.short	(.L_17 - .L_16)
.L_16:
        /*003c*/ 	.word	0x00000000
        /*0040*/ 	.short	0x0001
        /*0042*/ 	.short	0x0008
        /*0044*/ 	.byte	0x00, 0xf4, 0x21, 0x00


	//----- nvinfo : EIATTR_KPARAM_INFO
	.align		4
.L_17:
        /*0048*/ 	.byte	0x04, 0x17
        /*004a*/ 	.short	(.L_19 - .L_18)
.L_18:
        /*004c*/ 	.word	0x00000000
        /*0050*/ 	.short	0x0000
        /*0052*/ 	.short	0x0000
        /*0054*/ 	.byte	0x00, 0xf4, 0x21, 0x00


	//----- nvinfo : EIATTR_SPARSE_MMA_MASK
	.align		4
.L_19:
        /*0058*/ 	.byte	0x03, 0x50
        /*005a*/ 	.short	0x0000


	//----- nvinfo : EIATTR_MAXREG_COUNT
	.align		4
        /*005c*/ 	.byte	0x03, 0x1b
        /*005e*/ 	.short	0x00ff


	//----- nvinfo : EIATTR_EXIT_INSTR_OFFSETS
	.align		4
        /*0060*/ 	.byte	0x04, 0x1c
        /*0062*/ 	.short	(.L_21 - .L_20)


	//   ....[0]....
.L_20:
        /*0064*/ 	.word	0x000013a0


	//   ....[1]....
        /*0068*/ 	.word	0x000013c0


	//----- nvinfo : EIATTR_REQNTID
	.align		4
.L_21:
        /*006c*/ 	.byte	0x04, 0x10
        /*006e*/ 	.short	(.L_23 - .L_22)
.L_22:
        /*0070*/ 	.word	0x00000080
        /*0074*/ 	.word	0x00000001
        /*0078*/ 	.word	0x00000001


	//----- nvinfo : EIATTR_CBANK_PARAM_SIZE
	.align		4
.L_23:
        /*007c*/ 	.byte	0x03, 0x19
        /*007e*/ 	.short	0x0020


	//----- nvinfo : EIATTR_PARAM_CBANK
	.align		4
        /*0080*/ 	.byte	0x04, 0x0a
        /*0082*/ 	.short	(.L_25 - .L_24)
	.align		4
.L_24:
        /*0084*/ 	.word	index@(.nv.constant0.triton_poi_fused_max_pool2d_with_indices_18)
        /*0088*/ 	.short	0x0210
        /*008a*/ 	.short	0x0020


	//----- nvinfo : EIATTR_SW_WAR
	.align		4
.L_25:
        /*008c*/ 	.byte	0x04, 0x36
        /*008e*/ 	.short	(.L_27 - .L_26)
.L_26:
        /*0090*/ 	.word	0x00000008
.L_27:


//--------------------- .nv.callgraph             --------------------------
	.section	.nv.callgraph,"",@"SHT_CUDA_CALLGRAPH"
	.align	4
	.sectionentsize	8
	.align		4
        /*0000*/ 	.word	0x00000000
	.align		4
        /*0004*/ 	.word	0xffffffff
	.align		4
        /*0008*/ 	.word	0x00000000
	.align		4
        /*000c*/ 	.word	0xfffffffe
	.align		4
        /*0010*/ 	.word	0x00000000
	.align		4
        /*0014*/ 	.word	0xfffffffd
	.align		4
        /*0018*/ 	.word	0x00000000
	.align		4
        /*001c*/ 	.word	0xfffffffc


//--------------------- .text.triton_poi_fused_max_pool2d_with_indices_18 --------------------------
	.section	.text.triton_poi_fused_max_pool2d_with_indices_18,"ax",@progbits
	.sectionflags	@"SHF_BARRIERS=1"
	.align	128
        .global         triton_poi_fused_max_pool2d_with_indices_18
        .type           triton_poi_fused_max_pool2d_with_indices_18,@function
        .size           triton_poi_fused_max_pool2d_with_indices_18,(.L_x_1 - triton_poi_fused_max_pool2d_with_indices_18)
        .other          triton_poi_fused_max_pool2d_with_indices_18,@"STO_CUDA_ENTRY STV_DEFAULT"
triton_poi_fused_max_pool2d_with_indices_18:
.text.triton_poi_fused_max_pool2d_with_indices_18:
[----:B------:R-:W0:Y:S02]  /*0000*/  LDC R1, c[0x0][0x28] ;  /* 0x00000a00ff017b82 */ /* 0x000e240000000800 */
[----:B------:R-:W1:Y:S01]  /*0010*/  S2R R0, SR_TID.X ;  /* 0x0000000000007919 */ /* 0x000e620000002100 */
[----:B------:R-:W-:Y:S02]  /*0020*/  CS2R R12, SRZ ;  /* 0x00000000000c7805 */ /* 0x000fe4000001ff00 */
[----:B------:R-:W-:Y:S02]  /*0030*/  CS2R R14, SRZ ;  /* 0x00000000000e7805 */ /* 0x000fe4000001ff00 */
[----:B------:R-:W-:Y:S01]  /*0040*/  CS2R R8, SRZ ;  /* 0x0000000000087805 */ /* 0x000fe2000001ff00 */
[----:B------:R-:W2:Y:S01]  /*0050*/  S2R R19, SR_CTAID.Y ;  /* 0x0000000000137919 */ /* 0x000ea20000002600 */
[----:B------:R-:W-:Y:S01]  /*0060*/  CS2R R10, SRZ ;  /* 0x00000000000a7805 */ /* 0x000fe2000001ff00 */
[----:B------:R-:W-:Y:S01]  /*0070*/  ULDC.64 UR6, c[0x0][0x208] ;  /* 0x0000820000067ab9 */ /* 0x000fe20000000a00 */
[----:B------:R-:W3:Y:S01]  /*0080*/  S2R R18, SR_CTAID.X ;  /* 0x0000000000127919 */ /* 0x000ee20000002500 */
[----:B-1----:R-:W-:Y:S01]  /*0090*/  SHF.R.U32.HI R16, RZ, 0x2, R0 ;  /* 0x00000002ff107819 */ /* 0x002fe20000011600 */
[----:B------:R-:W-:-:S02]  /*00a0*/  IMAD.SHL.U32 R17, R0, 0x8, RZ ;  /* 0x0000000800117824 */ /* 0x000fc400078e00ff */
[----:B--2---:R-:W-:Y:S01]  /*00b0*/  IMAD.SHL.U32 R19, R19, 0x20, RZ ;  /* 0x0000002013137824 */ /* 0x004fe200078e00ff */
[----:B------:R-:W-:Y:S01]  /*00c0*/  SGXT.U32 R16, R16, 0x5 ;  /* 0x000000051010781a */ /* 0x000fe20000000000 */
[----:B---3--:R-:W-:-:S03]  /*00d0*/  IMAD.SHL.U32 R18, R18, 0x20, RZ ;  /* 0x0000002012127824 */ /* 0x008fc600078e00ff */
[----:B------:R-:W-:-:S04]  /*00e0*/  LOP3.LUT R16, R19, R16, RZ, 0xfc, !PT ;  /* 0x0000001013107212 */ /* 0x000fc800078efcff */
[----:B------:R-:W-:Y:S02]  /*00f0*/  SHF.R.S32.HI R3, RZ, 0x1f, R16 ;  /* 0x0000001fff037819 */ /* 0x000fe40000011410 */
[----:B------:R-:W-:Y:S02]  /*0100*/  LOP3.LUT R17, R18, 0x18, R17, 0xf8, !PT ;  /* 0x0000001812117812 */ /* 0x000fe400078ef811 */
[----:B------:R-:W-:Y:S02]  /*0110*/  LEA.HI R4, R3, R16, RZ, 0x2 ;  /* 0x0000001003047211 */ /* 0x000fe400078f10ff */
[----:B------:R-:W1:Y:S01]  /*0120*/  LDC.64 R2, c[0x0][0x210] ;  /* 0x00008400ff027b82 */ /* 0x000e620000000a00 */
[----:B------:R-:W-:Y:S02]  /*0130*/  ISETP.GE.AND P0, PT, R17, 0x200, PT ;  /* 0x000002001100780c */ /* 0x000fe40003f06270 */
[C---:B------:R-:W-:Y:S01]  /*0140*/  LOP3.LUT R5, R4.reuse, 0x3ffffc, RZ, 0xc0, !PT ;  /* 0x003ffffc04057812 */ /* 0x040fe200078ec0ff */
[----:B------:R-:W-:Y:S01]  /*0150*/  IMAD.SHL.U32 R4, R4, 0x800, RZ ;  /* 0x0000080004047824 */ /* 0x000fe200078e00ff */
[----:B------:R-:W-:-:S03]  /*0160*/  ISETP.LT.AND P0, PT, R16, 0x40, !P0 ;  /* 0x000000401000780c */ /* 0x000fc60004701270 */
[----:B------:R-:W-:Y:S01]  /*0170*/  IMAD.IADD R5, R16, 0x1, -R5 ;  /* 0x0000000110057824 */ /* 0x000fe200078e0a05 */
[----:B------:R-:W-:-:S05]  /*0180*/  LOP3.LUT R4, R4, 0xffffe000, RZ, 0xc0, !PT ;  /* 0xffffe00004047812 */ /* 0x000fca00078ec0ff */
[----:B------:R-:W-:-:S04]  /*0190*/  IMAD R20, R5, 0x400, R4 ;  /* 0x0000040005147824 */ /* 0x000fc800078e0204 */
[----:B------:R-:W-:Y:S02]  /*01a0*/  VIADD R22, R20, 0x200 ;  /* 0x0000020014167836 */ /* 0x000fe40000000000 */
[C---:B------:R-:W-:Y:S02]  /*01b0*/  IMAD.IADD R25, R17.reuse, 0x1, R20 ;  /* 0x0000000111197824 */ /* 0x040fe400078e0214 */
[----:B------:R-:W-:Y:S02]  /*01c0*/  IMAD.IADD R27, R17, 0x1, R22 ;  /* 0x00000001111b7824 */ /* 0x000fe400078e0216 */
[----:B-1----:R-:W-:-:S04]  /*01d0*/  IMAD.WIDE R24, R25, 0x4, R2 ;  /* 0x0000000419187825 */ /* 0x002fc800078e0202 */
[----:B------:R-:W-:Y:S01]  /*01e0*/  IMAD.WIDE R26, R27, 0x4, R2 ;  /* 0x000000041b1a7825 */ /* 0x000fe200078e0202 */
[----:B------:R-:W2:Y:S04]  /*01f0*/  @P0 LDG.E.EL.128 R12, desc[UR6][R24.64] ;  /* 0x00000006180c0981 */ /* 0x000ea8000c2e1d00 */
[----:B------:R-:W2:Y:S01]  /*0200*/  @P0 LDG.E.EL.128 R8, desc[UR6][R26.64] ;  /* 0x000000061a080981 */ /* 0x000ea2000c2e1d00 */
[----:B------:R-:W-:Y:S01]  /*0210*/  VIADD R34, R20, 0x1000 ;  /* 0x0000100014227836 */ /* 0x000fe20000000000 */
[----:B------:R-:W-:Y:S02]  /*0220*/  CS2R R4, SRZ ;  /* 0x0000000000047805 */ /* 0x000fe4000001ff00 */
[----:B------:R-:W-:Y:S01]  /*0230*/  CS2R R6, SRZ ;  /* 0x0000000000067805 */ /* 0x000fe2000001ff00 */
[----:B------:R-:W-:-:S04]  /*0240*/  IMAD.IADD R29, R17, 0x1, R34 ;  /* 0x00000001111d7824 */ /* 0x000fc800078e0222 */
[----:B------:R-:W-:-:S05]  /*0250*/  IMAD.WIDE R28, R29, 0x4, R2 ;  /* 0x000000041d1c7825 */ /* 0x000fca00078e0202 */
[----:B------:R1:W3:Y:S02]  /*0260*/  @P0 LDG.E.EL.128 R4, desc[UR6][R28.64] ;  /* 0x000000061c040981 */ /* 0x0002e4000c2e1d00 */
[----:B-1----:R-:W-:-:S05]  /*0270*/  LOP3.LUT R29, R17, 0x4, RZ, 0xfc, !PT ;  /* 0x00000004111d7812 */ /* 0x002fca00078efcff */
[C---:B------:R-:W-:Y:S02]  /*0280*/  IMAD.IADD R23, R29.reuse, 0x1, R20 ;  /* 0x000000011d177824 */ /* 0x040fe400078e0214 */
[----:B------:R-:W-:Y:S02]  /*0290*/  IMAD.IADD R25, R29, 0x1, R22 ;  /* 0x000000011d197824 */ /* 0x000fe400078e0216 */
[----:B------:R-:W-:-:S04]  /*02a0*/  IMAD.WIDE R22, R23, 0x4, R2 ;  /* 0x0000000417167825 */ /* 0x000fc800078e0202 */
[----:B------:R-:W-:Y:S01]  /*02b0*/  IMAD.WIDE R24, R25, 0x4, R2 ;  /* 0x0000000419187825 */ /* 0x000fe200078e0202 */
[----:B--2---:R-:W-:Y:S02]  /*02c0*/  FSETP.GT.AND P2, PT, R11, R15, PT ;  /* 0x0000000f0b00720b */ /* 0x004fe40003f44000 */
[----:B------:R-:W-:Y:S02]  /*02d0*/  FSETP.GT.AND P4, PT, R9, R13, PT ;  /* 0x0000000d0900720b */ /* 0x000fe40003f84000 */
[----:B------:R-:W-:Y:S02]  /*02e0*/  FSETP.GT.AND P5, PT, R10, R14, PT ;  /* 0x0000000e0a00720b */ /* 0x000fe40003fa4000 */
[----:B------:R-:W-:Y:S02]  /*02f0*/  FSETP.NAN.AND P1, PT, R11, R11, PT ;  /* 0x0000000b0b00720b */ /* 0x000fe40003f28000 */
[----:B------:R-:W-:Y:S02]  /*0300*/  FSETP.GT.AND P3, PT, R8, R12, PT ;  /* 0x0000000c0800720b */ /* 0x000fe40003f64000 */
[----:B------:R-:W-:-:S02]  /*0310*/  P2R R21, PR, RZ, 0x4 ;  /* 0x00000004ff157803 */ /* 0x000fc40000000000 */
[----:B------:R-:W-:Y:S02]  /*0320*/  P2R R28, PR, RZ, 0x8 ;  /* 0x00000008ff1c7803 */ /* 0x000fe40000000000 */
[----:B------:R-:W-:Y:S02]  /*0330*/  @!P2 SEL R11, R11, R15, P1 ;  /* 0x0000000f0b0ba207 */ /* 0x000fe40000800000 */
[C---:B------:R-:W-:Y:S02]  /*0340*/  FSETP.NAN.AND P1, PT, R9.reuse, R9, PT ;  /* 0x000000090900720b */ /* 0x040fe40003f28000 */
[C---:B------:R-:W-:Y:S02]  /*0350*/  FSETP.NAN.AND P2, PT, R10.reuse, R10, PT ;  /* 0x0000000a0a00720b */ /* 0x040fe40003f48000 */
[----:B------:R-:W-:Y:S02]  /*0360*/  @!P4 SEL R9, R9, R13, P1 ;  /* 0x0000000d0909c207 */ /* 0x000fe40000800000 */
[----:B------:R-:W-:-:S02]  /*0370*/  @!P5 SEL R10, R10, R14, P2 ;  /* 0x0000000e0a0ad207 */ /* 0x000fc40001000000 */
[----:B------:R-:W-:Y:S02]  /*0380*/  CS2R R14, SRZ ;  /* 0x00000000000e7805 */ /* 0x000fe4000001ff00 */
[----:B---3--:R-:W-:Y:S02]  /*0390*/  FSETP.NAN.AND P1, PT, R4, R4, PT ;  /* 0x000000040400720b */ /* 0x008fe40003f28000 */
[C---:B------:R-:W-:Y:S02]  /*03a0*/  FSETP.NAN.AND P2, PT, R8.reuse, R8, PT ;  /* 0x000000080800720b */ /* 0x040fe40003f48000 */
[----:B------:R-:W-:Y:S02]  /*03b0*/  P2R R27, PR, RZ, 0x10 ;  /* 0x00000010ff1b7803 */ /* 0x000fe40000000000 */
[----:B------:R-:W-:Y:S02]  /*03c0*/  @!P3 SEL R8, R8, R12, P2 ;  /* 0x0000000c0808b207 */ /* 0x000fe40001000000 */
[----:B------:R-:W-:-:S02]  /*03d0*/  CS2R R12, SRZ ;  /* 0x00000000000c7805 */ /* 0x000fc4000001ff00 */
[-C--:B------:R-:W-:Y:S02]  /*03e0*/  FSETP.GEU.AND P2, PT, R9, R5.reuse, PT ;  /* 0x000000050900720b */ /* 0x080fe40003f4e000 */
[----:B------:R-:W-:Y:S02]  /*03f0*/  FSETP.GEU.AND P3, PT, R8, R4, PT ;  /* 0x000000040800720b */ /* 0x000fe40003f6e000 */
[----:B------:R-:W-:Y:S01]  /*0400*/  P2R R31, PR, RZ, 0x4 ;  /* 0x00000004ff1f7803 */ /* 0x000fe20000000000 */
[----:B------:R-:W2:Y:S01]  /*0410*/  @P0 LDG.E.EL.128 R12, desc[UR6][R24.64] ;  /* 0x00000006180c0981 */ /* 0x000ea2000c2e1d00 */
[----:B------:R-:W-:Y:S02]  /*0420*/  @!P1 SEL R4, R4, R8, !P3 ;  /* 0x0000000804049207 */ /* 0x000fe40005800000 */
[----:B------:R-:W-:Y:S02]  /*0430*/  FSETP.NAN.AND P1, PT, R5, R5, PT ;  /* 0x000000050500720b */ /* 0x000fe40003f28000 */
[----:B------:R-:W-:Y:S01]  /*0440*/  P2R R30, PR, RZ, 0x8 ;  /* 0x00000008ff1e7803 */ /* 0x000fe20000000000 */
[----:B------:R-:W-:Y:S01]  /*0450*/  VIADD R20, R20, 0x1200 ;  /* 0x0000120014147836 */ /* 0x000fe20000000000 */
[----:B------:R-:W-:-:S09]  /*0460*/  P2R R26, PR, RZ, 0x20 ;  /* 0x00000020ff1a7803 */ /* 0x000fd20000000000 */
[----:B------:R-:W-:Y:S02]  /*0470*/  @!P1 SEL R5, R5, R9, !P2 ;  /* 0x0000000905059207 */ /* 0x000fe40005000000 */
[----:B------:R-:W-:Y:S02]  /*0480*/  CS2R R8, SRZ ;  /* 0x0000000000087805 */ /* 0x000fe4000001ff00 */
[-C--:B------:R-:W-:Y:S02]  /*0490*/  FSETP.NAN.AND P1, PT, R6, R6.reuse, PT ;  /* 0x000000060600720b */ /* 0x080fe40003f28000 */
[----:B------:R-:W-:-:S04]  /*04a0*/  FSETP.GEU.AND P2, PT, R10, R6, PT ;  /* 0x000000060a00720b */ /* 0x000fc80003f4e000 */
[----:B------:R-:W-:-:S07]  /*04b0*/  P2R R33, PR, RZ, 0x4 ;  /* 0x00000004ff217803 */ /* 0x000fce0000000000 */
[----:B------:R-:W-:Y:S02]  /*04c0*/  @!P1 SEL R6, R6, R10, !P2 ;  /* 0x0000000a06069207 */ /* 0x000fe40005000000 */
[-C--:B------:R-:W-:Y:S02]  /*04d0*/  FSETP.NAN.AND P1, PT, R7, R7.reuse, PT ;  /* 0x000000070700720b */ /* 0x080fe40003f28000 */
[----:B------:R-:W-:-:S04]  /*04e0*/  FSETP.GEU.AND P2, PT, R11, R7, PT ;  /* 0x000000070b00720b */ /* 0x000fc80003f4e000 */
[----:B------:R-:W-:-:S07]  /*04f0*/  P2R R32, PR, RZ, 0x4 ;  /* 0x00000004ff207803 */ /* 0x000fce0000000000 */
[----:B------:R-:W-:Y:S02]  /*0500*/  @!P1 SEL R7, R7, R11, !P2 ;  /* 0x0000000b07079207 */ /* 0x000fe40005000000 */
[----:B------:R-:W-:-:S06]  /*0510*/  CS2R R10, SRZ ;  /* 0x00000000000a7805 */ /* 0x000fcc000001ff00 */
[----:B------:R1:W3:Y:S02]  /*0520*/  @P0 LDG.E.EL.128 R8, desc[UR6][R22.64] ;  /* 0x0000000616080981 */ /* 0x0002e4000c2e1d00 */
[----:B-1----:R-:W-:-:S04]  /*0530*/  IMAD.IADD R23, R29, 0x1, R34 ;  /* 0x000000011d177824 */ /* 0x002fc800078e0222 */
[----:B------:R-:W-:Y:S01]  /*0540*/  IMAD.WIDE R22, R23, 0x4, R2 ;  /* 0x0000000417167825 */ /* 0x000fe200078e0202 */
[C---:B--2---:R-:W-:Y:S02]  /*0550*/  FSETP.NAN.AND P1, PT, R15.reuse, R15, PT ;  /* 0x0000000f0f00720b */ /* 0x044fe40003f28000 */
[----:B---3--:R-:W-:-:S04]  /*0560*/  FSETP.GT.AND P2, PT, R15, R11, PT ;  /* 0x0000000b0f00720b */ /* 0x008fc80003f44000 */
[----:B------:R-:W-:-:S09]  /*0570*/  P2R R24, PR, RZ, 0x4 ;  /* 0x00000004ff187803 */ /* 0x000fd20000000000 */
[----:B------:R-:W-:Y:S02]  /*0580*/  @!P2 SEL R15, R15, R11, P1 ;  /* 0x0000000b0f0fa207 */ /* 0x000fe40000800000 */
[C---:B------:R-:W-:Y:S02]  /*0590*/  FSETP.GT.AND P2, PT, R14.reuse, R10, PT ;  /* 0x0000000a0e00720b */ /* 0x040fe40003f44000 */
[----:B------:R-:W-:Y:S02]  /*05a0*/  FSETP.NAN.AND P1, PT, R14, R14, PT ;  /* 0x0000000e0e00720b */ /* 0x000fe40003f28000 */
        /* <DEDUP_REMOVED lines=8> */
[----:B------:R-:W-:-:S09]  /*0630*/  CS2R R10, SRZ ;  /* 0x00000000000a7805 */ /* 0x000fd2000001ff00 */
[----:B------:R-:W-:Y:S02]  /*0640*/  @!P2 SEL R12, R12, R8, P1 ;  /* 0x000000080c0ca207 */ /* 0x000fe40000800000 */
[----:B------:R-:W-:-:S06]  /*0650*/  CS2R R8, SRZ ;  /* 0x0000000000087805 */ /* 0x000fcc000001ff00 */
[----:B------:R1:W2:Y:S01]  /*0660*/  @P0 LDG.E.EL.128 R8, desc[UR6][R22.64] ;  /* 0x0000000616080981 */ /* 0x0002a2000c2e1d00 */
[----:B------:R-:W-:Y:S01]  /*0670*/  P2R R36, PR, RZ, 0x4 ;  /* 0x00000004ff247803 */ /* 0x000fe20000000000 */
[----:B-1----:R-:W-:-:S04]  /*0680*/  IMAD.IADD R23, R17, 0x1, R20 ;  /* 0x0000000111177824 */ /* 0x002fc800078e0214 */
[----:B------:R-:W-:Y:S01]  /*0690*/  IMAD.WIDE R22, R23, 0x4, R2 ;  /* 0x0000000417167825 */ /* 0x000fe200078e0202 */
[-C--:B--2---:R-:W-:Y:S02]  /*06a0*/  FSETP.NAN.AND P1, PT, R8, R8.reuse, PT ;  /* 0x000000080800720b */ /* 0x084fe40003f28000 */
[----:B------:R-:W-:Y:S02]  /*06b0*/  FSETP.NAN.AND P3, PT, R9, R9, PT ;  /* 0x000000090900720b */ /* 0x000fe40003f68000 */
[----:B------:R-:W-:-:S09]  /*06c0*/  FSETP.GEU.AND P2, PT, R12, R8, PT ;  /* 0x000000080c00720b */ /* 0x000fd20003f4e000 */
[----:B------:R-:W-:Y:S02]  /*06d0*/  @!P1 SEL R8, R8, R12, !P2 ;  /* 0x0000000c08089207 */ /* 0x000fe40005000000 */
[----:B------:R-:W-:-:S04]  /*06e0*/  FSETP.GEU.AND P1, PT, R13, R9, PT ;  /* 0x000000090d00720b */ /* 0x000fc80003f2e000 */
[----:B------:R-:W-:Y:S02]  /*06f0*/  @!P3 SEL R9, R9, R13, !P1 ;  /* 0x0000000d0909b207 */ /* 0x000fe40004800000 */
[-C--:B------:R-:W-:Y:S02]  /*0700*/  FSETP.NAN.AND P3, PT, R10, R10.reuse, PT ;  /* 0x0000000a0a00720b */ /* 0x080fe40003f68000 */
[----:B------:R-:W-:Y:S02]  /*0710*/  FSETP.GEU.AND P4, PT, R14, R10, PT ;  /* 0x0000000a0e00720b */ /* 0x000fe40003f8e000 */
[----:B------:R-:W-:-:S09]  /*0720*/  P2R R37, PR, RZ, 0x2 ;  /* 0x00000002ff257803 */ /* 0x000fd20000000000 */
[----:B------:R-:W-:Y:S02]  /*0730*/  @!P3 SEL R10, R10, R14, !P4 ;  /* 0x0000000e0a0ab207 */ /* 0x000fe40006000000 */
[-C--:B------:R-:W-:Y:S02]  /*0740*/  FSETP.NAN.AND P3, PT, R11, R11.reuse, PT ;  /* 0x0000000b0b00720b */ /* 0x080fe40003f68000 */
[----:B------:R-:W-:Y:S02]  /*0750*/  FSETP.GEU.AND P1, PT, R15, R11, PT ;  /* 0x0000000b0f00720b */ /* 0x000fe40003f2e000 */
[----:B------:R-:W-:-:S09]  /*0760*/  CS2R R12, SRZ ;  /* 0x00000000000c7805 */ /* 0x000fd2000001ff00 */
[----:B------:R-:W-:Y:S02]  /*0770*/  @!P3 SEL R11, R11, R15, !P1 ;  /* 0x0000000f0b0bb207 */ /* 0x000fe40004800000 */
[----:B------:R-:W-:-:S06]  /*0780*/  CS2R R14, SRZ ;  /* 0x00000000000e7805 */ /* 0x000fcc000001ff00 */
[----:B------:R-:W2:Y:S01]  /*0790*/  @P0 LDG.E.EL.128 R12, desc[UR6][R22.64] ;  /* 0x00000006160c0981 */ /* 0x000ea2000c2e1d00 */
[----:B------:R-:W-:Y:S01]  /*07a0*/  P2R R39, PR, RZ, 0x2 ;  /* 0x00000002ff277803 */ /* 0x000fe20000000000 */
[----:B------:R-:W-:-:S04]  /*07b0*/  IMAD.IADD R29, R29, 0x1, R20 ;  /* 0x000000011d1d7824 */ /* 0x000fc800078e0214 */
[----:B------:R-:W-:Y:S01]  /*07c0*/  IMAD.WIDE R2, R29, 0x4, R2 ;  /* 0x000000041d027825 */ /* 0x000fe200078e0202 */
[-C--:B--2---:R-:W-:Y:S02]  /*07d0*/  FSETP.NAN.AND P3, PT, R12, R12.reuse, PT ;  /* 0x0000000c0c00720b */ /* 0x084fe40003f68000 */
[----:B------:R-:W-:-:S11]  /*07e0*/  FSETP.GEU.AND P1, PT, R4, R12, PT ;  /* 0x0000000c0400720b */ /* 0x000fd60003f2e000 */
[----:B------:R-:W-:Y:S02]  /*07f0*/  @!P3 SEL R12, R12, R4, !P1 ;  /* 0x000000040c0cb207 */ /* 0x000fe40004800000 */
[-C--:B------:R-:W-:Y:S02]  /*0800*/  FSETP.NAN.AND P3, PT, R13, R13.reuse, PT ;  /* 0x0000000d0d00720b */ /* 0x080fe40003f68000 */
[----:B------:R-:W-:Y:S02]  /*0810*/  P2R R22, PR, RZ, 0x2 ;  /* 0x00000002ff167803 */ /* 0x000fe40000000000 */
[----:B------:R-:W-:-:S09]  /*0820*/  FSETP.GEU.AND P1, PT, R5, R13, PT ;  /* 0x0000000d0500720b */ /* 0x000fd20003f2e000 */
[----:B------:R-:W-:Y:S02]  /*0830*/  @!P3 SEL R13, R13, R5, !P1 ;  /* 0x000000050d0db207 */ /* 0x000fe40004800000 */
[-C--:B------:R-:W-:Y:S02]  /*0840*/  FSETP.NAN.AND P3, PT, R14, R14.reuse, PT ;  /* 0x0000000e0e00720b */ /* 0x080fe40003f68000 */
[----:B------:R-:W-:Y:S02]  /*0850*/  P2R R40, PR, RZ, 0x2 ;  /* 0x00000002ff287803 */ /* 0x000fe40000000000 */
[----:B------:R-:W-:-:S09]  /*0860*/  FSETP.GEU.AND P1, PT, R6, R14, PT ;  /* 0x0000000e0600720b */ /* 0x000fd20003f2e000 */
[----:B------:R-:W-:Y:S02]  /*0870*/  @!P3 SEL R14, R14, R6, !P1 ;  /* 0x000000060e0eb207 */ /* 0x000fe40004800000 */
[-C--:B------:R-:W-:Y:S02]  /*0880*/  FSETP.NAN.AND P3, PT, R15, R15.reuse, PT ;  /* 0x0000000f0f00720b */ /* 0x080fe40003f68000 */
[----:B------:R-:W-:Y:S02]  /*0890*/  P2R R23, PR, RZ, 0x2 ;  /* 0x00000002ff177803 */ /* 0x000fe40000000000 */
[----:B------:R-:W-:Y:S02]  /*08a0*/  FSETP.GEU.AND P1, PT, R7, R15, PT ;  /* 0x0000000f0700720b */ /* 0x000fe40003f2e000 */
[----:B------:R-:W-:-:S07]  /*08b0*/  CS2R R4, SRZ ;  /* 0x0000000000047805 */ /* 0x000fce000001ff00 */
[----:B------:R-:W-:Y:S02]  /*08c0*/  @!P3 SEL R15, R15, R7, !P1 ;  /* 0x000000070f0fb207 */ /* 0x000fe40004800000 */
[----:B------:R-:W-:-:S06]  /*08d0*/  CS2R R6, SRZ ;  /* 0x0000000000067805 */ /* 0x000fcc000001ff00 */
[----:B------:R-:W2:Y:S01]  /*08e0*/  @P0 LDG.E.EL.128 R4, desc[UR6][R2.64] ;  /* 0x0000000602040981 */ /* 0x000ea2000c2e1d00 */
[----:B------:R-:W-:Y:S02]  /*08f0*/  P2R R41, PR, RZ, 0x2 ;  /* 0x00000002ff297803 */ /* 0x000fe40000000000 */
[----:B------:R-:W-:-:S04]  /*0900*/  ISETP.NE.AND P1, PT, R33, RZ, PT ;  /* 0x000000ff2100720c */ /* 0x000fc80003f25270 */
        /* <DEDUP_REMOVED lines=13> */
[----:B------:R-:W-:Y:S02]  /*09e0*/  ISETP.NE.AND P1, PT, R21, RZ, PT ;  /* 0x000000ff1500720c */ /* 0x000fe40003f25270 */
[----:B------:R-:W-:Y:S02]  /*09f0*/  P2R R38, PR, RZ, 0x10 ;  /* 0x00000010ff267803 */ /* 0x000fe40000000000 */
[----:B------:R-:W-:Y:S02]  /*0a00*/  P2R R21, PR, RZ, 0x2 ;  /* 0x00000002ff157803 */ /* 0x000fe40000000000 */
[----:B------:R-:W-:-:S04]  /*0a10*/  ISETP.NE.AND P1, PT, R26, RZ, PT ;  /* 0x000000ff1a00720c */ /* 0x000fc80003f25270 */
[----:B------:R-:W-:Y:S02]  /*0a20*/  P2R R26, PR, RZ, 0x2 ;  /* 0x00000002ff1a7803 */ /* 0x000fe40000000000 */
[----:B------:R-:W-:-:S04]  /*0a30*/  ISETP.NE.AND P1, PT, R27, RZ, PT ;  /* 0x000000ff1b00720c */ /* 0x000fc80003f25270 */
[----:B------:R-:W-:Y:S02]  /*0a40*/  P2R R27, PR, RZ, 0x2 ;  /* 0x00000002ff1b7803 */ /* 0x000fe40000000000 */
[----:B------:R-:W-:-:S04]  /*0a50*/  ISETP.NE.AND P1, PT, R28, RZ, PT ;  /* 0x000000ff1c00720c */ /* 0x000fc80003f25270 */
[----:B------:R-:W-:Y:S02]  /*0a60*/  P2R R42, PR, RZ, 0x2 ;  /* 0x00000002ff2a7803 */ /* 0x000fe40000000000 */
[----:B------:R-:W-:Y:S02]  /*0a70*/  P2R R28, PR, RZ, 0x1 ;  /* 0x00000001ff1c7803 */ /* 0x000fe40000000000 */
[----:B------:R-:W-:Y:S02]  /*0a80*/  P2R R34, PR, RZ, 0x4 ;  /* 0x00000004ff227803 */ /* 0x000fe40000000000 */
[----:B------:R-:W-:Y:S01]  /*0a90*/  ISETP.NE.AND P0, PT, R39, RZ, PT ;  /* 0x000000ff2700720c */ /* 0x000fe20003f05270 */
[----:B------:R-:W1:Y:S01]  /*0aa0*/  S2UR UR5, SR_CgaCtaId ;  /* 0x00000000000579c3 */ /* 0x000e620000008800 */
[----:B------:R-:W-:Y:S02]  /*0ab0*/  ISETP.NE.AND P2, PT, R32, RZ, PT ;  /* 0x000000ff2000720c */ /* 0x000fe40003f45270 */
[----:B------:R-:W-:-:S02]  /*0ac0*/  P2R R29, PR, RZ, 0x1 ;  /* 0x00000001ff1d7803 */ /* 0x000fc40000000000 */
[----:B------:R-:W-:Y:S01]  /*0ad0*/  ISETP.NE.AND P0, PT, R38, RZ, PT ;  /* 0x000000ff2600720c */ /* 0x000fe20003f05270 */
[----:B------:R-:W-:Y:S02]  /*0ae0*/  UMOV UR4, 0x400 ;  /* 0x0000040000047882 */ /* 0x000fe40000000000 */
[----:B-1----:R-:W-:Y:S01]  /*0af0*/  UPRMT UR4, UR5, 0x654, UR4 ;  /* 0x0000065405047896 */ /* 0x002fe20008000004 */
[----:B------:R-:W-:Y:S01]  /*0b00*/  IMAD R16, R16, 0x200, R17 ;  /* 0x0000020010107824 */ /* 0x000fe200078e0211 */
[-C--:B--2---:R-:W-:Y:S02]  /*0b10*/  FSETP.NAN.AND P4, PT, R4, R4.reuse, PT ;  /* 0x000000040400720b */ /* 0x084fe40003f88000 */
[----:B------:R-:W-:Y:S02]  /*0b20*/  FSETP.NAN.AND P5, PT, R5, R5, PT ;  /* 0x000000050500720b */ /* 0x000fe40003fa8000 */
[----:B------:R-:W-:Y:S02]  /*0b30*/  FSETP.GEU.AND P3, PT, R8, R4, PT ;  /* 0x000000040800720b */ /* 0x000fe40003f6e000 */
[----:B------:R-:W-:-:S02]  /*0b40*/  FSETP.NAN.AND P6, PT, R6, R6, PT ;  /* 0x000000060600720b */ /* 0x000fc40003fc8000 */
[----:B------:R-:W-:-:S05]  /*0b50*/  FSETP.NAN.AND P1, PT, R7, R7, PT ;  /* 0x000000070700720b */ /* 0x000fca0003f28000 */
[----:B------:R-:W-:Y:S02]  /*0b60*/  @!P4 SEL R4, R4, R8, !P3 ;  /* 0x000000080404c207 */ /* 0x000fe40005800000 */
[----:B------:R-:W-:-:S04]  /*0b70*/  FSETP.GEU.AND P4, PT, R9, R5, PT ;  /* 0x000000050900720b */ /* 0x000fc80003f8e000 */
[----:B------:R-:W-:Y:S02]  /*0b80*/  @!P5 SEL R5, R5, R9, !P4 ;  /* 0x000000090505d207 */ /* 0x000fe40006000000 */
[----:B------:R-:W-:-:S04]  /*0b90*/  FSETP.GEU.AND P5, PT, R10, R6, PT ;  /* 0x000000060a00720b */ /* 0x000fc80003fae000 */
[----:B------:R-:W-:Y:S02]  /*0ba0*/  @!P6 SEL R6, R6, R10, !P5 ;  /* 0x0000000a0606e207 */ /* 0x000fe40006800000 */
[----:B------:R-:W-:-:S04]  /*0bb0*/  FSETP.GEU.AND P6, PT, R11, R7, PT ;  /* 0x000000070b00720b */ /* 0x000fc80003fce000 */
[----:B------:R-:W-:Y:S02]  /*0bc0*/  @!P1 SEL R7, R7, R11, !P6 ;  /* 0x0000000b07079207 */ /* 0x000fe40007000000 */
[----:B------:R-:W-:-:S04]  /*0bd0*/  ISETP.NE.AND P1, PT, R42, RZ, PT ;  /* 0x000000ff2a00720c */ /* 0x000fc80003f25270 */
[----:B------:R-:W-:Y:S02]  /*0be0*/  SEL R2, RZ, 0x1, !P1 ;  /* 0x00000001ff027807 */ /* 0x000fe40004800000 */
        /* <DEDUP_REMOVED lines=15> */
[----:B------:R-:W-:Y:S02]  /*0ce0*/  SEL R26, R2, 0x2, P1 ;  /* 0x00000002021a7807 */ /* 0x000fe40000800000 */
[----:B------:R-:W-:-:S04]  /*0cf0*/  ISETP.NE.AND P1, PT, R31, RZ, PT ;  /* 0x000000ff1f00720c */ /* 0x000fc80003f25270 */
[----:B------:R-:W-:Y:S02]  /*0d00*/  SEL R25, R3, 0x2, P1 ;  /* 0x0000000203197807 */ /* 0x000fe40000800000 */
[----:B------:R-:W-:-:S04]  /*0d10*/  ISETP.NE.AND P1, PT, R33, RZ, PT ;  /* 0x000000ff2100720c */ /* 0x000fc80003f25270 */
[----:B------:R-:W-:Y:S01]  /*0d20*/  SEL R2, R8, 0x2, P1 ;  /* 0x0000000208027807 */ /* 0x000fe20000800000 */
[----:B------:R-:W-:Y:S01]  /*0d30*/  IMAD.SHL.U32 R8, R0, 0x100, RZ ;  /* 0x0000010000087824 */ /* 0x000fe200078e00ff */
[----:B------:R-:W-:Y:S02]  /*0d40*/  ISETP.NE.AND P1, PT, R37, RZ, PT ;  /* 0x000000ff2500720c */ /* 0x000fe40003f25270 */
[----:B------:R-:W-:Y:S02]  /*0d50*/  SEL R3, R9, 0x2, P2 ;  /* 0x0000000209037807 */ /* 0x000fe40001000000 */
[----:B------:R-:W-:Y:S02]  /*0d60*/  SHF.R.U32.HI R9, RZ, 0x2, R0 ;  /* 0x00000002ff097819 */ /* 0x000fe40000011600 */
[----:B------:R-:W-:Y:S02]  /*0d70*/  LOP3.LUT R8, R8, 0x300, RZ, 0xc0, !PT ;  /* 0x0000030008087812 */ /* 0x000fe400078ec0ff */
[----:B------:R-:W-:-:S02]  /*0d80*/  SEL R21, R21, 0x2, P1 ;  /* 0x0000000215157807 */ /* 0x000fc40000800000 */
[----:B------:R-:W-:Y:S02]  /*0d90*/  ISETP.NE.AND P1, PT, R22, RZ, PT ;  /* 0x000000ff1600720c */ /* 0x000fe40003f25270 */
[----:B------:R-:W-:Y:S02]  /*0da0*/  SEL R22, R10, 0x2, P0 ;  /* 0x000000020a167807 */ /* 0x000fe40000000000 */
[----:B------:R-:W-:Y:S01]  /*0db0*/  ISETP.NE.AND P0, PT, R29, RZ, PT ;  /* 0x000000ff1d00720c */ /* 0x000fe20003f05270 */
[----:B------:R-:W-:Y:S01]  /*0dc0*/  IMAD.SHL.U32 R29, R0, 0x4, RZ ;  /* 0x00000004001d7824 */ /* 0x000fe200078e00ff */
[----:B------:R-:W-:Y:S02]  /*0dd0*/  SGXT.U32 R9, R9, 0x5 ;  /* 0x000000050909781a */ /* 0x000fe40000000000 */
[----:B------:R-:W-:Y:S02]  /*0de0*/  SHF.R.U32.HI R27, RZ, 0x3, R8 ;  /* 0x00000003ff1b7819 */ /* 0x000fe40000011608 */
[----:B------:R-:W-:-:S02]  /*0df0*/  LOP3.LUT R30, R8, R9, RZ, 0xfc, !PT ;  /* 0x00000009081e7212 */ /* 0x000fc400078efcff */
[----:B------:R-:W-:Y:S02]  /*0e00*/  LOP3.LUT R27, R27, R8, R9, 0xfe, !PT ;  /* 0x000000081b1b7212 */ /* 0x000fe400078efe09 */
[----:B------:R-:W-:Y:S02]  /*0e10*/  LOP3.LUT R9, R8, 0x20, RZ, 0xfc, !PT ;  /* 0x0000002008097812 */ /* 0x000fe400078efcff */
[----:B------:R-:W-:Y:S02]  /*0e20*/  SEL R26, R26, 0x3, P1 ;  /* 0x000000031a1a7807 */ /* 0x000fe40000800000 */
[----:B------:R-:W-:Y:S02]  /*0e30*/  LOP3.LUT R29, R29, 0x1fc, RZ, 0xc0, !PT ;  /* 0x000001fc1d1d7812 */ /* 0x000fe400078ec0ff */
[----:B------:R-:W-:Y:S02]  /*0e40*/  LOP3.LUT R31, R8, 0x80, RZ, 0xfc, !PT ;  /* 0x00000080081f7812 */ /* 0x000fe400078efcff */
[----:B------:R-:W-:-:S02]  /*0e50*/  ISETP.NE.AND P1, PT, R23, RZ, PT ;  /* 0x000000ff1700720c */ /* 0x000fc40003f25270 */
[C---:B------:R-:W-:Y:S02]  /*0e60*/  LOP3.LUT R11, R8.reuse, 0x40, RZ, 0xfc, !PT ;  /* 0x00000040080b7812 */ /* 0x040fe400078efcff */
[C---:B------:R-:W-:Y:S02]  /*0e70*/  LOP3.LUT R23, R8.reuse, 0x60, RZ, 0xfc, !PT ;  /* 0x0000006008177812 */ /* 0x040fe400078efcff */
[C---:B------:R-:W-:Y:S02]  /*0e80*/  LOP3.LUT R33, R8.reuse, 0xa0, RZ, 0xfc, !PT ;  /* 0x000000a008217812 */ /* 0x040fe400078efcff */
[C---:B------:R-:W-:Y:S02]  /*0e90*/  LOP3.LUT R35, R8.reuse, 0xc0, RZ, 0xfc, !PT ;  /* 0x000000c008237812 */ /* 0x040fe400078efcff */
[----:B------:R-:W-:Y:S02]  /*0ea0*/  LOP3.LUT R37, R8, 0xe0, RZ, 0xfc, !PT ;  /* 0x000000e008257812 */ /* 0x000fe400078efcff */
[----:B------:R-:W-:-:S02]  /*0eb0*/  LEA.HI R8, R9, R30, RZ, 0x1d ;  /* 0x0000001e09087211 */ /* 0x000fc400078fe8ff */
[----:B------:R-:W-:Y:S02]  /*0ec0*/  SEL R24, R24, 0x2, P0 ;  /* 0x0000000218187807 */ /* 0x000fe40000000000 */
[-C--:B------:R-:W-:Y:S02]  /*0ed0*/  LEA.HI R9, R31, R30.reuse, RZ, 0x1d ;  /* 0x0000001e1f097211 */ /* 0x080fe400078fe8ff */
[----:B------:R-:W-:Y:S02]  /*0ee0*/  LOP3.LUT R32, R29, 0x200, RZ, 0xfc, !PT ;  /* 0x000002001d207812 */ /* 0x000fe400078efcff */
[----:B------:R-:W-:Y:S02]  /*0ef0*/  ISETP.NE.AND P0, PT, R28, RZ, PT ;  /* 0x000000ff1c00720c */ /* 0x000fe40003f05270 */
[----:B------:R-:W-:Y:S02]  /*0f00*/  SHF.R.U32.HI R31, RZ, 0x1, R0 ;  /* 0x00000001ff1f7819 */ /* 0x000fe40000011600 */
[----:B------:R-:W-:-:S02]  /*0f10*/  LEA.HI R28, R23, R30, RZ, 0x1d ;  /* 0x0000001e171c7211 */ /* 0x000fc400078fe8ff */
[-C--:B------:R-:W-:Y:S02]  /*0f20*/  LEA.HI R23, R33, R30.reuse, RZ, 0x1d ;  /* 0x0000001e21177211 */ /* 0x080fe400078fe8ff */
[----:B------:R-:W-:Y:S02]  /*0f30*/  SHF.R.U32.HI R33, RZ, 0x3, R32 ;  /* 0x00000003ff217819 */ /* 0x000fe40000011620 */
[----:B------:R-:W-:Y:S02]  /*0f40*/  LOP3.LUT R32, R31, 0x3c, RZ, 0xc0, !PT ;  /* 0x0000003c1f207812 */ /* 0x000fe400078ec0ff */
[----:B------:R-:W-:Y:S02]  /*0f50*/  ISETP.NE.AND P2, PT, R34, RZ, PT ;  /* 0x000000ff2200720c */ /* 0x000fe40003f45270 */
[----:B------:R-:W-:Y:S01]  /*0f60*/  LEA.HI R11, R11, R30, RZ, 0x1d ;  /* 0x0000001e0b0b7211 */ /* 0x000fe200078fe8ff */
[----:B------:R-:W-:Y:S01]  /*0f70*/  IMAD.IADD R31, R29, 0x1, R32 ;  /* 0x000000011d1f7824 */ /* 0x000fe200078e0220 */
[----:B------:R-:W-:Y:S01]  /*0f80*/  LOP3.LUT R34, R33, 0x7c, RZ, 0xc0, !PT ;  /* 0x0000007c21227812 */ /* 0x000fe200078ec0ff */
[----:B------:R-:W-:Y:S01]  /*0f90*/  IMAD.SHL.U32 R32, R0, 0x4, RZ ;  /* 0x0000000400207824 */ /* 0x000fe200078e00ff */
[----:B------:R-:W-:-:S02]  /*0fa0*/  LEA R27, R27, UR4, 0x2 ;  /* 0x000000041b1b7c11 */ /* 0x000fc4000f8e10ff */
[----:B------:R-:W-:Y:S01]  /*0fb0*/  LEA R8, R8, UR4, 0x2 ;  /* 0x0000000408087c11 */ /* 0x000fe2000f8e10ff */
[----:B------:R-:W-:Y:S01]  /*0fc0*/  IMAD.IADD R34, R29, 0x1, R34 ;  /* 0x000000011d227824 */ /* 0x000fe200078e0222 */
[-C--:B------:R-:W-:Y:S02]  /*0fd0*/  LEA.HI R10, R35, R30.reuse, RZ, 0x1d ;  /* 0x0000001e230a7211 */ /* 0x080fe400078fe8ff */
[----:B------:R-:W-:Y:S02]  /*0fe0*/  LEA R11, R11, UR4, 0x2 ;  /* 0x000000040b0b7c11 */ /* 0x000fe4000f8e10ff */
[----:B------:R-:W-:Y:S02]  /*0ff0*/  LEA.HI R30, R37, R30, RZ, 0x1d ;  /* 0x0000001e251e7211 */ /* 0x000fe400078fe8ff */
[----:B------:R-:W-:Y:S01]  /*1000*/  LEA R28, R28, UR4, 0x2 ;  /* 0x000000041c1c7c11 */ /* 0x000fe2000f8e10ff */
[----:B------:R-:W-:Y:S01]  /*1010*/  STS [R27], R12 ;  /* 0x0000000c1b007388 */ /* 0x000fe20000000800 */
[----:B------:R-:W-:-:S02]  /*1020*/  LOP3.LUT R19, R19, 0x1c, R32, 0xf8, !PT ;  /* 0x0000001c13137812 */ /* 0x000fc400078ef820 */
[----:B------:R-:W-:Y:S01]  /*1030*/  LEA R29, R9, UR4, 0x2 ;  /* 0x00000004091d7c11 */ /* 0x000fe2000f8e10ff */
[----:B------:R-:W-:Y:S01]  /*1040*/  STS [R8+0x80], R13 ;  /* 0x0000800d08007388 */ /* 0x000fe20000000800 */
[----:B------:R-:W-:Y:S02]  /*1050*/  LEA R32, R23, UR4, 0x2 ;  /* 0x0000000417207c11 */ /* 0x000fe4000f8e10ff */
[----:B------:R-:W-:Y:S01]  /*1060*/  LEA R23, R10, UR4, 0x2 ;  /* 0x000000040a177c11 */ /* 0x000fe2000f8e10ff */
[----:B------:R-:W-:Y:S01]  /*1070*/  STS [R11+0x100], R14 ;  /* 0x0001000e0b007388 */ /* 0x000fe20000000800 */
[----:B------:R-:W-:-:S03]  /*1080*/  LEA R30, R30, UR4, 0x2 ;  /* 0x000000041e1e7c11 */ /* 0x000fc6000f8e10ff */
[----:B------:R-:W-:Y:S04]  /*1090*/  STS [R28+0x180], R15 ;  /* 0x0001800f1c007388 */ /* 0x000fe80000000800 */
[----:B------:R1:W-:Y:S04]  /*10a0*/  STS [R29+0x200], R4 ;  /* 0x000200041d007388 */ /* 0x0003e80000000800 */
[----:B------:R2:W-:Y:S04]  /*10b0*/  STS [R32+0x280], R5 ;  /* 0x0002800520007388 */ /* 0x0005e80000000800 */
[----:B------:R-:W-:Y:S01]  /*10c0*/  STS [R23+0x300], R6 ;  /* 0x0003000617007388 */ /* 0x000fe20000000800 */
[----:B------:R-:W-:Y:S01]  /*10d0*/  LEA R9, R31, UR4, 0x2 ;  /* 0x000000041f097c11 */ /* 0x000fe2000f8e10ff */
[----:B-1----:R-:W1:Y:S02]  /*10e0*/  LDC.64 R28, c[0x0][0x218] ;  /* 0x00008600ff1c7b82 */ /* 0x002e640000000a00 */
[----:B------:R-:W-:Y:S06]  /*10f0*/  STS [R30+0x380], R7 ;  /* 0x000380071e007388 */ /* 0x000fec0000000800 */
[----:B------:R-:W-:Y:S01]  /*1100*/  BAR.SYNC.DEFER_BLOCKING 0x0 ;  /* 0x0000000000007b1d */ /* 0x000fe20000010000 */
[----:B------:R-:W-:-:S02]  /*1110*/  LEA R12, R34, UR4, 0x2 ;  /* 0x00000004220c7c11 */ /* 0x000fc4000f8e10ff */
[----:B------:R-:W-:Y:S02]  /*1120*/  SHF.R.S32.HI R4, RZ, 0x1f, R19 ;  /* 0x0000001fff047819 */ /* 0x000fe40000011413 */
[----:B------:R-:W-:Y:S01]  /*1130*/  SHF.R.U32.HI R0, RZ, 0x3, R0 ;  /* 0x00000003ff007819 */ /* 0x000fe20000011600 */
[----:B------:R-:W-:Y:S01]  /*1140*/  ULDC.64 UR4, c[0x0][0x220] ;  /* 0x0000880000047ab9 */ /* 0x000fe20000000a00 */
[----:B------:R-:W-:Y:S02]  /*1150*/  LEA.HI R4, R4, R19, RZ, 0x4 ;  /* 0x0000001304047211 */ /* 0x000fe400078f20ff */
[----:B--2---:R-:W-:Y:S01]  /*1160*/  SGXT.U32 R5, R0, 0x4 ;  /* 0x000000040005781a */ /* 0x004fe20000000000 */
[----:B------:R-:W2:Y:S04]  /*1170*/  LDS.128 R8, [R9] ;  /* 0x0000000009087984 */ /* 0x000ea80000000c00 */
[----:B------:R-:W3:Y:S01]  /*1180*/  LDS.128 R12, [R12+0x800] ;  /* 0x000800000c0c7984 */ /* 0x000ee20000000c00 */
[----:B------:R-:W-:Y:S01]  /*1190*/  IMAD.SHL.U32 R0, R4, 0x200, RZ ;  /* 0x0000020004007824 */ /* 0x000fe200078e00ff */
[----:B------:R-:W-:-:S02]  /*11a0*/  SEL R20, R20, 0x2, P2 ;  /* 0x0000000214147807 */ /* 0x000fc40001000000 */
[----:B------:R-:W-:Y:S02]  /*11b0*/  ISETP.NE.AND P2, PT, R40, RZ, PT ;  /* 0x000000ff2800720c */ /* 0x000fe40003f45270 */
[----:B------:R-:W-:Y:S02]  /*11c0*/  LOP3.LUT R4, R4, 0xfffffff0, RZ, 0xc0, !PT ;  /* 0xfffffff004047812 */ /* 0x000fe400078ec0ff */
[----:B------:R-:W-:Y:S02]  /*11d0*/  LOP3.LUT R0, R0, 0xffffe000, RZ, 0xc0, !PT ;  /* 0xffffe00000007812 */ /* 0x000fe400078ec0ff */
[----:B------:R-:W-:Y:S02]  /*11e0*/  LOP3.LUT R5, R18, R5, RZ, 0xfc, !PT ;  /* 0x0000000512057212 */ /* 0x000fe400078efcff */
[----:B------:R-:W-:Y:S02]  /*11f0*/  SEL R25, R25, 0x3, P2 ;  /* 0x0000000319197807 */ /* 0x000fe40001000000 */
[----:B------:R-:W-:-:S02]  /*1200*/  SEL R2, R2, 0x3, P1 ;  /* 0x0000000302027807 */ /* 0x000fc40000800000 */
[----:B------:R-:W-:Y:S02]  /*1210*/  ISETP.NE.AND P2, PT, R41, RZ, PT ;  /* 0x000000ff2900720c */ /* 0x000fe40003f45270 */
[----:B------:R-:W-:Y:S02]  /*1220*/  ISETP.GE.AND P1, PT, R19, 0x40, PT ;  /* 0x000000401300780c */ /* 0x000fe40003f26270 */
[----:B------:R-:W-:Y:S02]  /*1230*/  IADD3 R19, R0, R19, -R4 ;  /* 0x0000001300137210 */ /* 0x000fe40007ffe804 */
[----:B------:R-:W-:Y:S02]  /*1240*/  LOP3.LUT R0, R5, 0x10, RZ, 0xfc, !PT ;  /* 0x0000001005007812 */ /* 0x000fe400078efcff */
[----:B------:R-:W-:Y:S02]  /*1250*/  SEL R3, R3, 0x3, P2 ;  /* 0x0000000303037807 */ /* 0x000fe40001000000 */
[----:B------:R-:W-:-:S02]  /*1260*/  ISETP.LT.AND P2, PT, R5, 0x200, !P1 ;  /* 0x000002000500780c */ /* 0x000fc40004f41270 */
[C---:B------:R-:W-:Y:S01]  /*1270*/  ISETP.LT.AND P1, PT, R0.reuse, 0x200, !P1 ;  /* 0x000002000000780c */ /* 0x040fe20004f21270 */
[--C-:B------:R-:W-:Y:S02]  /*1280*/  IMAD R5, R5, 0x10, R19.reuse ;  /* 0x0000001005057824 */ /* 0x100fe400078e0213 */
[----:B------:R-:W-:Y:S01]  /*1290*/  IMAD R19, R0, 0x10, R19 ;  /* 0x0000001000137824 */ /* 0x000fe200078e0213 */
[----:B------:R-:W-:Y:S01]  /*12a0*/  PRMT R0, R2, 0x3340, R3 ;  /* 0x0000334002007816 */ /* 0x000fe20000000003 */
[--C-:B-1----:R-:W-:Y:S01]  /*12b0*/  IMAD.WIDE R2, R5, 0x4, R28.reuse ;  /* 0x0000000405027825 */ /* 0x102fe200078e021c */
[----:B------:R-:W-:Y:S02]  /*12c0*/  SEL R20, R20, 0x3, P3 ;  /* 0x0000000314147807 */ /* 0x000fe40001800000 */
[----:B------:R-:W-:Y:S01]  /*12d0*/  SEL R21, R21, 0x3, P4 ;  /* 0x0000000315157807 */ /* 0x000fe20002000000 */
[----:B------:R-:W-:Y:S01]  /*12e0*/  IMAD.WIDE R28, R19, 0x4, R28 ;  /* 0x00000004131c7825 */ /* 0x000fe200078e021c */
[----:B------:R-:W-:-:S02]  /*12f0*/  SEL R5, R22, 0x3, P5 ;  /* 0x0000000316057807 */ /* 0x000fc40002800000 */
[----:B------:R-:W-:Y:S02]  /*1300*/  SEL R24, R24, 0x3, P6 ;  /* 0x0000000318187807 */ /* 0x000fe40003000000 */
[----:B------:R-:W-:Y:S01]  /*1310*/  IADD3 R4, P3, R16, UR4, RZ ;  /* 0x0000000410047c10 */ /* 0x000fe2000ff7e0ff */
[----:B--2---:R1:W-:Y:S01]  /*1320*/  @P2 STG.E.128 desc[UR6][R2.64], R8 ;  /* 0x0000000802002986 */ /* 0x0043e2000c101d06 */
[----:B------:R-:W-:Y:S02]  /*1330*/  PRMT R25, R26, 0x3340, R25 ;  /* 0x000033401a197816 */ /* 0x000fe40000000019 */
[----:B------:R-:W-:Y:S01]  /*1340*/  PRMT R21, R20, 0x3340, R21 ;  /* 0x0000334014157816 */ /* 0x000fe20000000015 */
[----:B---3--:R1:W-:Y:S01]  /*1350*/  @P1 STG.E.128 desc[UR6][R28.64], R12 ;  /* 0x0000000c1c001986 */ /* 0x0083e2000c101d06 */
[----:B------:R-:W-:Y:S02]  /*1360*/  PRMT R24, R5, 0x3340, R24 ;  /* 0x0000334005187816 */ /* 0x000fe40000000018 */
[----:B------:R-:W-:-:S02]  /*1370*/  LEA.HI.X.SX32 R5, R16, UR5, 0x1, P3 ;  /* 0x0000000510057c11 */ /* 0x000fc400098f0eff */
[----:B------:R-:W-:Y:S02]  /*1380*/  PRMT R20, R25, 0x5410, R0 ;  /* 0x0000541019147816 */ /* 0x000fe40000000000 */
[----:B------:R-:W-:Y:S01]  /*1390*/  PRMT R21, R21, 0x5410, R24 ;  /* 0x0000541015157816 */ /* 0x000fe20000000018 */
[----:B------:R-:W-:Y:S06]  /*13a0*/  @!P0 EXIT ;  /* 0x000000000000894d */ /* 0x000fec0003800000 */
[----:B------:R-:W-:Y:S01]  /*13b0*/  STG.E.64 desc[UR6][R4.64], R20 ;  /* 0x0000001404007986 */ /* 0x000fe2000c101b06 */
[----:B------:R-:W-:Y:S05]  /*13c0*/  EXIT ;  /* 0x000000000000794d */ /* 0x000fea0003800000 */
.L_x_0:
[----:B------:R-:W-:-:S00]  /*13d0*/  BRA `(.L_x_0) ;  /* 0xfffffffc00fc7947 */ /* 0x000fc0000383ffff */
[----:B------:R-:W-:-:S00]  /*13e0*/  NOP ;  /* 0x0000000000007918 */ /* 0x000fc00000000000 */
        /* <DEDUP_REMOVED lines=9> */
.L_x_1:


//--------------------- .nv.shared.triton_poi_fused_max_pool2d_with_indices_18 --------------------------
	.section	.nv.shared.triton_poi_fused_max_pool2d_with_indices_18,"aw",@nobits
	.sectionflags	@""
	.align	16
	.zero		1024


//--------------------- .nv.constant0.triton_poi_fused_max_pool2d_with_indices_18 --------------------------
	.section	.nv.constant0.triton_poi_fused_max_pool2d_with_indices_18,"a",@progbits
	.sectionflags	@""
	.align	4
.nv.constant0.triton_poi_fused_max_pool2d_with_indices_18:
	.zero		560
